//
// Generated by NVIDIA NVVM Compiler
//
// Compiler Build ID: CL-36424714
// Cuda compilation tools, release 13.0, V13.0.88
// Based on NVVM 20.0.0
//

.version 9.0
.target sm_100
.address_size 64

	// .globl	_Z21matrix_multiplicationPdS_S_iii

.visible .entry _Z21matrix_multiplicationPdS_S_iii(
	.param .u64 .ptr .align 1 _Z21matrix_multiplicationPdS_S_iii_param_0,
	.param .u64 .ptr .align 1 _Z21matrix_multiplicationPdS_S_iii_param_1,
	.param .u64 .ptr .align 1 _Z21matrix_multiplicationPdS_S_iii_param_2,
	.param .u32 _Z21matrix_multiplicationPdS_S_iii_param_3,
	.param .u32 _Z21matrix_multiplicationPdS_S_iii_param_4,
	.param .u32 _Z21matrix_multiplicationPdS_S_iii_param_5
)
{
	.reg .pred 	%p<13>;
	.reg .b32 	%r<41>;
	.reg .b64 	%rd<53>;
	.reg .b64 	%fd<68>;

	ld.param.u64 	%rd7, [_Z21matrix_multiplicationPdS_S_iii_param_0];
	ld.param.u64 	%rd8, [_Z21matrix_multiplicationPdS_S_iii_param_1];
	ld.param.u64 	%rd6, [_Z21matrix_multiplicationPdS_S_iii_param_2];
	ld.param.u32 	%r20, [_Z21matrix_multiplicationPdS_S_iii_param_3];
	ld.param.u32 	%r18, [_Z21matrix_multiplicationPdS_S_iii_param_4];
	ld.param.u32 	%r19, [_Z21matrix_multiplicationPdS_S_iii_param_5];
	cvta.to.global.u64 	%rd1, %rd8;
	cvta.to.global.u64 	%rd2, %rd7;
	mov.u32 	%r21, %ntid.y;
	mov.u32 	%r22, %ctaid.y;
	mov.u32 	%r23, %tid.y;
	mad.lo.s32 	%r1, %r21, %r22, %r23;
	mov.u32 	%r24, %ntid.x;
	mov.u32 	%r25, %ctaid.x;
	mov.u32 	%r26, %tid.x;
	mad.lo.s32 	%r2, %r24, %r25, %r26;
	setp.ge.s32 	%p1, %r1, %r20;
	setp.ge.s32 	%p2, %r2, %r19;
	or.pred  	%p3, %p1, %p2;
	@%p3 bra 	$L__BB0_14;
	setp.lt.s32 	%p4, %r18, 1;
	mov.f64 	%fd67, 0d0000000000000000;
	@%p4 bra 	$L__BB0_13;
	mul.lo.s32 	%r3, %r18, %r1;
	and.b32  	%r4, %r18, 7;
	setp.lt.u32 	%p5, %r18, 8;
	mov.f64 	%fd67, 0d0000000000000000;
	mov.b32 	%r39, 0;
	@%p5 bra 	$L__BB0_5;
	and.b32  	%r39, %r18, 2147483640;
	neg.s32 	%r37, %r39;
	shl.b32 	%r7, %r19, 3;
	mul.wide.u32 	%rd9, %r3, 8;
	add.s64 	%rd10, %rd9, %rd2;
	add.s64 	%rd52, %rd10, 32;
	mov.f64 	%fd67, 0d0000000000000000;
	mul.wide.s32 	%rd13, %r19, 8;
	mov.u32 	%r36, %r2;
$L__BB0_4:
	.pragma "nounroll";
	ld.global.f64 	%fd17, [%rd52+-32];
	mul.wide.s32 	%rd11, %r36, 8;
	add.s64 	%rd12, %rd1, %rd11;
	ld.global.f64 	%fd18, [%rd12];
	fma.rn.f64 	%fd19, %fd17, %fd18, %fd67;
	ld.global.f64 	%fd20, [%rd52+-24];
	add.s64 	%rd14, %rd12, %rd13;
	ld.global.f64 	%fd21, [%rd14];
	fma.rn.f64 	%fd22, %fd20, %fd21, %fd19;
	ld.global.f64 	%fd23, [%rd52+-16];
	add.s64 	%rd15, %rd14, %rd13;
	ld.global.f64 	%fd24, [%rd15];
	fma.rn.f64 	%fd25, %fd23, %fd24, %fd22;
	ld.global.f64 	%fd26, [%rd52+-8];
	add.s64 	%rd16, %rd15, %rd13;
	ld.global.f64 	%fd27, [%rd16];
	fma.rn.f64 	%fd28, %fd26, %fd27, %fd25;
	ld.global.f64 	%fd29, [%rd52];
	add.s64 	%rd17, %rd16, %rd13;
	ld.global.f64 	%fd30, [%rd17];
	fma.rn.f64 	%fd31, %fd29, %fd30, %fd28;
	ld.global.f64 	%fd32, [%rd52+8];
	add.s64 	%rd18, %rd17, %rd13;
	ld.global.f64 	%fd33, [%rd18];
	fma.rn.f64 	%fd34, %fd32, %fd33, %fd31;
	ld.global.f64 	%fd35, [%rd52+16];
	add.s64 	%rd19, %rd18, %rd13;
	ld.global.f64 	%fd36, [%rd19];
	fma.rn.f64 	%fd37, %fd35, %fd36, %fd34;
	ld.global.f64 	%fd38, [%rd52+24];
	add.s64 	%rd20, %rd19, %rd13;
	ld.global.f64 	%fd39, [%rd20];
	fma.rn.f64 	%fd67, %fd38, %fd39, %fd37;
	add.s32 	%r37, %r37, 8;
	add.s32 	%r36, %r36, %r7;
	add.s64 	%rd52, %rd52, 64;
	setp.ne.s32 	%p6, %r37, 0;
	@%p6 bra 	$L__BB0_4;
$L__BB0_5:
	setp.eq.s32 	%p7, %r4, 0;
	@%p7 bra 	$L__BB0_13;
	and.b32  	%r13, %r18, 3;
	setp.lt.u32 	%p8, %r4, 4;
	@%p8 bra 	$L__BB0_8;
	add.s32 	%r28, %r39, %r3;
	mul.wide.u32 	%rd21, %r28, 8;
	add.s64 	%rd22, %rd2, %rd21;
	ld.global.f64 	%fd41, [%rd22];
	mad.lo.s32 	%r29, %r39, %r19, %r2;
	mul.wide.s32 	%rd23, %r29, 8;
	add.s64 	%rd24, %rd1, %rd23;
	ld.global.f64 	%fd42, [%rd24];
	fma.rn.f64 	%fd43, %fd41, %fd42, %fd67;
	cvt.u64.u32 	%rd25, %r3;
	cvt.u64.u32 	%rd26, %r39;
	add.s64 	%rd27, %rd26, %rd25;
	shl.b64 	%rd28, %rd27, 3;
	add.s64 	%rd29, %rd2, %rd28;
	ld.global.f64 	%fd44, [%rd29+8];
	mul.wide.s32 	%rd30, %r19, 8;
	add.s64 	%rd31, %rd24, %rd30;
	ld.global.f64 	%fd45, [%rd31];
	fma.rn.f64 	%fd46, %fd44, %fd45, %fd43;
	ld.global.f64 	%fd47, [%rd29+16];
	add.s64 	%rd32, %rd31, %rd30;
	ld.global.f64 	%fd48, [%rd32];
	fma.rn.f64 	%fd49, %fd47, %fd48, %fd46;
	ld.global.f64 	%fd50, [%rd29+24];
	add.s64 	%rd33, %rd32, %rd30;
	ld.global.f64 	%fd51, [%rd33];
	fma.rn.f64 	%fd67, %fd50, %fd51, %fd49;
	add.s32 	%r39, %r39, 4;
$L__BB0_8:
	setp.eq.s32 	%p9, %r13, 0;
	@%p9 bra 	$L__BB0_13;
	setp.eq.s32 	%p10, %r13, 1;
	@%p10 bra 	$L__BB0_11;
	add.s32 	%r30, %r39, %r3;
	mul.wide.u32 	%rd34, %r30, 8;
	add.s64 	%rd35, %rd2, %rd34;
	ld.global.f64 	%fd53, [%rd35];
	mad.lo.s32 	%r31, %r39, %r19, %r2;
	mul.wide.s32 	%rd36, %r31, 8;
	add.s64 	%rd37, %rd1, %rd36;
	ld.global.f64 	%fd54, [%rd37];
	fma.rn.f64 	%fd55, %fd53, %fd54, %fd67;
	cvt.u64.u32 	%rd38, %r3;
	cvt.u64.u32 	%rd39, %r39;
	add.s64 	%rd40, %rd39, %rd38;
	shl.b64 	%rd41, %rd40, 3;
	add.s64 	%rd42, %rd2, %rd41;
	ld.global.f64 	%fd56, [%rd42+8];
	mul.wide.s32 	%rd43, %r19, 8;
	add.s64 	%rd44, %rd37, %rd43;
	ld.global.f64 	%fd57, [%rd44];
	fma.rn.f64 	%fd67, %fd56, %fd57, %fd55;
	add.s32 	%r39, %r39, 2;
$L__BB0_11:
	and.b32  	%r32, %r18, 1;
	setp.eq.b32 	%p11, %r32, 1;
	not.pred 	%p12, %p11;
	@%p12 bra 	$L__BB0_13;
	add.s32 	%r33, %r39, %r3;
	mul.wide.u32 	%rd45, %r33, 8;
	add.s64 	%rd46, %rd2, %rd45;
	ld.global.f64 	%fd58, [%rd46];
	mad.lo.s32 	%r34, %r39, %r19, %r2;
	mul.wide.s32 	%rd47, %r34, 8;
	add.s64 	%rd48, %rd1, %rd47;
	ld.global.f64 	%fd59, [%rd48];
	fma.rn.f64 	%fd67, %fd58, %fd59, %fd67;
$L__BB0_13:
	mad.lo.s32 	%r35, %r19, %r1, %r2;
	cvta.to.global.u64 	%rd49, %rd6;
	mul.wide.s32 	%rd50, %r35, 8;
	add.s64 	%rd51, %rd49, %rd50;
	st.global.f64 	[%rd51], %fd67;
$L__BB0_14:
	ret;

}


// ===== COMPILED SASS (sm_100) =====

	.target	sm_100

	.elftype	@"ET_EXEC"


//--------------------- .note.nv.tkinfo           --------------------------
	.section	.note.nv.tkinfo,"",@"SHT_NOTE"
	.sectionflags	@"SHF_NOTE_NV_TKINFO"
	.tkinfo
        /*0018*/ 	.word	0x00000002
        /*0030*/ 	.string	""
        /*0030*/ 	.string	"ptxas"
        /*0030*/ 	.string	"Cuda compilation tools, release 13.0, V13.0.88"
        /*0030*/ 	.string	"Build cuda_13.0.r13.0/compiler.36424714_0"
        /*0030*/ 	.string	"-arch sm_100 -m 64 "



//--------------------- .note.nv.cuinfo           --------------------------
	.section	.note.nv.cuinfo,"",@"SHT_NOTE"
	.sectionflags	@"SHF_NOTE_NV_CUINFO"
        /*0018*/ 	.short	0x0002
        /*001a*/ 	.short	0x0064
        /*001c*/ 	.short	0x0082
	.zero		2


//--------------------- .nv.info                  --------------------------
	.section	.nv.info,"",@"SHT_CUDA_INFO"
	.align	4


	//----- nvinfo : EIATTR_REGCOUNT
	.align		4
        /*0000*/ 	.byte	0x04, 0x2f
        /*0002*/ 	.short	(.L_1 - .L_0)
	.align		4
.L_0:
        /*0004*/ 	.word	index@(_Z21matrix_multiplicationPdS_S_iii)
        /*0008*/ 	.word	0x00000020


	//----- nvinfo : EIATTR_FRAME_SIZE
	.align		4
.L_1:
        /*000c*/ 	.byte	0x04, 0x11
        /*000e*/ 	.short	(.L_3 - .L_2)
	.align		4
.L_2:
        /*0010*/ 	.word	index@(_Z21matrix_multiplicationPdS_S_iii)
        /*0014*/ 	.word	0x00000000


	//----- nvinfo : EIATTR_MIN_STACK_SIZE
	.align		4
.L_3:
        /*0018*/ 	.byte	0x04, 0x12
        /*001a*/ 	.short	(.L_5 - .L_4)
	.align		4
.L_4:
        /*001c*/ 	.word	index@(_Z21matrix_multiplicationPdS_S_iii)
        /*0020*/ 	.word	0x00000000
.L_5:


//--------------------- .nv.compat                --------------------------
	.section	.nv.compat,"",@"SHT_CUDA_COMPAT_INFO"
	.align	4
        /*0000*/ 	.byte	0x02, 0x09, 0x00, 0x00, 0x02, 0x02, 0x01, 0x00, 0x02, 0x05, 0x05, 0x00, 0x03, 0x07, 0x01, 0x01
        /*0010*/ 	.byte	0x02, 0x03, 0x00, 0x00, 0x02, 0x06, 0x01, 0x00, 0x04, 0x0b, 0x08, 0x00, 0x01, 0x00, 0x00, 0x00
        /*0020*/ 	.byte	0x00, 0x00, 0x00, 0x00


//--------------------- .nv.info._Z21matrix_multiplicationPdS_S_iii --------------------------
	.section	.nv.info._Z21matrix_multiplicationPdS_S_iii,"",@"SHT_CUDA_INFO"
	.sectionflags	@""
	.align	4


	//----- nvinfo : EIATTR_CUDA_API_VERSION
	.align		4
        /*0000*/ 	.byte	0x04, 0x37
        /*0002*/ 	.short	(.L_7 - .L_6)
.L_6:
        /*0004*/ 	.word	0x00000082


	//----- nvinfo : EIATTR_KPARAM_INFO
	.align		4
.L_7:
        /*0008*/ 	.byte	0x04, 0x17
        /*000a*/ 	.short	(.L_9 - .L_8)
.L_8:
        /*000c*/ 	.word	0x00000000
        /*0010*/ 	.short	0x0005
        /*0012*/ 	.short	0x0020
        /*0014*/ 	.byte	0x00, 0xf0, 0x11, 0x00


	//----- nvinfo : EIATTR_KPARAM_INFO
	.align		4
.L_9:
        /*0018*/ 	.byte	0x04, 0x17
        /*001a*/ 	.short	(.L_11 - .L_10)
.L_10:
        /*001c*/ 	.word	0x00000000
        /*0020*/ 	.short	0x0004
        /*0022*/ 	.short	0x001c
        /*0024*/ 	.byte	0x00, 0xf0, 0x11, 0x00


	//----- nvinfo : EIATTR_KPARAM_INFO
	.align		4
.L_11:
        /*0028*/ 	.byte	0x04, 0x17
        /*002a*/ 	.short	(.L_13 - .L_12)
.L_12:
        /*002c*/ 	.word	0x00000000
        /*0030*/ 	.short	0x0003
        /*0032*/ 	.short	0x0018
        /*0034*/ 	.byte	0x00, 0xf0, 0x11, 0x00


	//----- nvinfo : EIATTR_KPARAM_INFO
	.align		4
.L_13:
        /*0038*/ 	.byte	0x04, 0x17
        /*003a*/ 	.short	(.L_15 - .L_14)
.L_14:
        /*003c*/ 	.word	0x00000000
        /*0040*/ 	.short	0x0002
        /*0042*/ 	.short	0x0010
        /*0044*/ 	.byte	0x00, 0xf5, 0x21, 0x00


	//----- nvinfo : EIATTR_KPARAM_INFO
	.align		4
.L_15:
        /*0048*/ 	.byte	0x04, 0x17
        /*004a*/ 	.short	(.L_17 - .L_16)
.L_16:
        /*004c*/ 	.word	0x00000000
        /*0050*/ 	.short	0x0001
        /*0052*/ 	.short	0x0008
        /*0054*/ 	.byte	0x00, 0xf5, 0x21, 0x00


	//----- nvinfo : EIATTR_KPARAM_INFO
	.align		4
.L_17:
        /*0058*/ 	.byte	0x04, 0x17
        /*005a*/ 	.short	(.L_19 - .L_18)
.L_18:
        /*005c*/ 	.word	0x00000000
        /*0060*/ 	.short	0x0000
        /*0062*/ 	.short	0x0000
        /*0064*/ 	.byte	0x00, 0xf5, 0x21, 0x00


	//----- nvinfo : EIATTR_SPARSE_MMA_MASK
	.align		4
.L_19:
        /*0068*/ 	.byte	0x03, 0x50
        /*006a*/ 	.short	0x0000


	//----- nvinfo : EIATTR_MAXREG_COUNT
	.align		4
        /*006c*/ 	.byte	0x03, 0x1b
        /*006e*/ 	.short	0x00ff


	//----- nvinfo : EIATTR_MERCURY_ISA_VERSION
	.align		4
        /*0070*/ 	.byte	0x03, 0x5f
        /*0072*/ 	.short	0x0101


	//----- nvinfo : EIATTR_VRC_CTA_INIT_COUNT
	.align		4
        /*0074*/ 	.byte	0x02, 0x4a
	.zero		1
	.zero		1


	//----- nvinfo : EIATTR_EXIT_INSTR_OFFSETS
	.align		4
        /*0078*/ 	.byte	0x04, 0x1c
        /*007a*/ 	.short	(.L_21 - .L_20)


	//   ....[0]....
.L_20:
        /*007c*/ 	.word	0x000000d0


	//   ....[1]....
        /*0080*/ 	.word	0x000008f0


	//----- nvinfo : EIATTR_CBANK_PARAM_SIZE
	.align		4
.L_21:
        /*0084*/ 	.byte	0x03, 0x19
        /*0086*/ 	.short	0x0024


	//----- nvinfo : EIATTR_PARAM_CBANK
	.align		4
        /*0088*/ 	.byte	0x04, 0x0a
        /*008a*/ 	.short	(.L_23 - .L_22)
	.align		4
.L_22:
        /*008c*/ 	.word	index@(.nv.constant0._Z21matrix_multiplicationPdS_S_iii)
        /*0090*/ 	.short	0x0380
        /*0092*/ 	.short	0x0024


	//----- nvinfo : EIATTR_SW_WAR
	.align		4
.L_23:
        /*0094*/ 	.byte	0x04, 0x36
        /*0096*/ 	.short	(.L_25 - .L_24)
.L_24:
        /*0098*/ 	.word	0x00000008
.L_25:


//--------------------- .nv.callgraph             --------------------------
	.section	.nv.callgraph,"",@"SHT_CUDA_CALLGRAPH"
	.align	4
	.sectionentsize	8
	.align		4
        /*0000*/ 	.word	0x00000000
	.align		4
        /*0004*/ 	.word	0xffffffff
	.align		4
        /*0008*/ 	.word	0x00000000
	.align		4
        /*000c*/ 	.word	0xfffffffe
	.align		4
        /*0010*/ 	.word	0x00000000
	.align		4
        /*0014*/ 	.word	0xfffffffd
	.align		4
        /*0018*/ 	.word	0x00000000
	.align		4
        /*001c*/ 	.word	0xfffffffc


//--------------------- .text._Z21matrix_multiplicationPdS_S_iii --------------------------
	.section	.text._Z21matrix_multiplicationPdS_S_iii,"ax",@progbits
	.align	128
        .global         _Z21matrix_multiplicationPdS_S_iii
        .type           _Z21matrix_multiplicationPdS_S_iii,@function
        .size           _Z21matrix_multiplicationPdS_S_iii,(.L_x_5 - _Z21matrix_multiplicationPdS_S_iii)
        .other          _Z21matrix_multiplicationPdS_S_iii,@"STO_CUDA_ENTRY STV_DEFAULT"
_Z21matrix_multiplicationPdS_S_iii:
.text._Z21matrix_multiplicationPdS_S_iii:
[----:B------:R-:W-:Y:S01]  /*0000*/  LDC R1, c[0x0][0x37c] ;  /* 0x0000df00ff017b82 */ /* 0x000fe20000000800 */
[----:B------:R-:W0:Y:S01]  /*0010*/  S2R R3, SR_CTAID.X ;  /* 0x0000000000037919 */ /* 0x000e220000002500 */
[----:B------:R-:W1:Y:S06]  /*0020*/  LDCU UR4, c[0x0][0x364] ;  /* 0x00006c80ff0477ac */ /* 0x000e6c0008000800 */
[----:B------:R-:W2:Y:S01]  /*0030*/  LDC R0, c[0x0][0x3a0] ;  /* 0x0000e800ff007b82 */ /* 0x000ea20000000800 */
[----:B------:R-:W0:Y:S01]  /*0040*/  S2R R4, SR_TID.X ;  /* 0x0000000000047919 */ /* 0x000e220000002100 */
[----:B------:R-:W0:Y:S01]  /*0050*/  LDCU UR5, c[0x0][0x360] ;  /* 0x00006c00ff0577ac */ /* 0x000e220008000800 */
[----:B------:R-:W1:Y:S01]  /*0060*/  S2R R2, SR_CTAID.Y ;  /* 0x0000000000027919 */ /* 0x000e620000002600 */
[----:B------:R-:W3:Y:S01]  /*0070*/  LDCU UR6, c[0x0][0x398] ;  /* 0x00007300ff0677ac */ /* 0x000ee20008000800 */
[----:B------:R-:W1:Y:S01]  /*0080*/  S2R R5, SR_TID.Y ;  /* 0x0000000000057919 */ /* 0x000e620000002200 */
[----:B0-----:R-:W-:-:S05]  /*0090*/  IMAD R3, R3, UR5, R4 ;  /* 0x0000000503037c24 */ /* 0x001fca000f8e0204 */
[----:B--2---:R-:W-:Y:S01]  /*00a0*/  ISETP.GE.AND P0, PT, R3, R0, PT ;  /* 0x000000000300720c */ /* 0x004fe20003f06270 */
[----:B-1----:R-:W-:-:S05]  /*00b0*/  IMAD R2, R2, UR4, R5 ;  /* 0x0000000402027c24 */ /* 0x002fca000f8e0205 */
[----:B---3--:R-:W-:-:S13]  /*00c0*/  ISETP.GE.OR P0, PT, R2, UR6, P0 ;  /* 0x0000000602007c0c */ /* 0x008fda0008706670 */
[----:B------:R-:W-:Y:S05]  /*00d0*/  @P0 EXIT ;  /* 0x000000000000094d */ /* 0x000fea0003800000 */
[----:B------:R-:W0:Y:S01]  /*00e0*/  LDC R5, c[0x0][0x39c] ;  /* 0x0000e700ff057b82 */ /* 0x000e220000000800 */
[----:B------:R-:W1:Y:S01]  /*00f0*/  LDCU.64 UR4, c[0x0][0x358] ;  /* 0x00006b00ff0477ac */ /* 0x000e620008000a00 */
[----:B------:R-:W-:Y:S02]  /*0100*/  CS2R R18, SRZ ;  /* 0x0000000000127805 */ /* 0x000fe4000001ff00 */
[----:B0-----:R-:W-:-:S13]  /*0110*/  ISETP.GE.AND P0, PT, R5, 0x1, PT ;  /* 0x000000010500780c */ /* 0x001fda0003f06270 */
[----:B-1----:R-:W-:Y:S05]  /*0120*/  @!P0 BRA `(.L_x_0) ;  /* 0x0000000400e08947 */ /* 0x002fea0003800000 */
[C---:B------:R-:W-:Y:S01]  /*0130*/  ISETP.GE.U32.AND P1, PT, R5.reuse, 0x8, PT ;  /* 0x000000080500780c */ /* 0x040fe20003f26070 */
[----:B------:R-:W-:Y:S01]  /*0140*/  HFMA2 R7, -RZ, RZ, 0, 0 ;  /* 0x00000000ff077431 */ /* 0x000fe200000001ff */
[----:B------:R-:W-:Y:S01]  /*0150*/  LOP3.LUT R4, R5, 0x7, RZ, 0xc0, !PT ;  /* 0x0000000705047812 */ /* 0x000fe200078ec0ff */
[----:B------:R-:W-:Y:S01]  /*0160*/  IMAD R6, R2, R5, RZ ;  /* 0x0000000502067224 */ /* 0x000fe200078e02ff */
[----:B------:R-:W-:Y:S02]  /*0170*/  CS2R R18, SRZ ;  /* 0x0000000000127805 */ /* 0x000fe4000001ff00 */
[----:B------:R-:W-:-:S07]  /*0180*/  ISETP.NE.AND P0, PT, R4, RZ, PT ;  /* 0x000000ff0400720c */ /* 0x000fce0003f05270 */
[----:B------:R-:W-:Y:S06]  /*0190*/  @!P1 BRA `(.L_x_1) ;  /* 0x0000000000c49947 */ /* 0x000fec0003800000 */
[----:B------:R-:W0:Y:S01]  /*01a0*/  LDC.64 R8, c[0x0][0x380] ;  /* 0x0000e000ff087b82 */ /* 0x000e220000000a00 */
[----:B------:R-:W-:Y:S01]  /*01b0*/  LOP3.LUT R7, R5, 0x7ffffff8, RZ, 0xc0, !PT ;  /* 0x7ffffff805077812 */ /* 0x000fe200078ec0ff */
[----:B------:R-:W-:Y:S01]  /*01c0*/  IMAD.MOV.U32 R27, RZ, RZ, R3 ;  /* 0x000000ffff1b7224 */ /* 0x000fe200078e0003 */
[----:B------:R-:W-:-:S03]  /*01d0*/  CS2R R18, SRZ ;  /* 0x0000000000127805 */ /* 0x000fc6000001ff00 */
[----:B------:R-:W-:Y:S02]  /*01e0*/  IMAD.MOV R26, RZ, RZ, -R7 ;  /* 0x000000ffff1a7224 */ /* 0x000fe400078e0a07 */
[----:B0-----:R-:W-:-:S03]  /*01f0*/  IMAD.WIDE.U32 R8, R6, 0x8, R8 ;  /* 0x0000000806087825 */ /* 0x001fc600078e0008 */
[----:B------:R-:W-:-:S04]  /*0200*/  IADD3 R10, P1, PT, R8, 0x20, RZ ;  /* 0x00000020080a7810 */ /* 0x000fc80007f3e0ff */
[----:B------:R-:W-:-:S09]  /*0210*/  IADD3.X R11, PT, PT, RZ, R9, RZ, P1, !PT ;  /* 0x00000009ff0b7210 */ /* 0x000fd20000ffe4ff */
.L_x_2:
[----:B------:R-:W0:Y:S01]  /*0220*/  LDC.64 R22, c[0x0][0x388] ;  /* 0x0000e200ff167b82 */ /* 0x000e220000000a00 */
[----:B------:R-:W-:Y:S01]  /*0230*/  MOV R8, R10 ;  /* 0x0000000a00087202 */ /* 0x000fe20000000f00 */
[----:B------:R-:W-:-:S05]  /*0240*/  IMAD.MOV.U32 R9, RZ, RZ, R11 ;  /* 0x000000ffff097224 */ /* 0x000fca00078e000b */
[----:B------:R-:W2:Y:S04]  /*0250*/  LDG.E.64 R14, desc[UR4][R8.64+-0x20] ;  /* 0xffffe004080e7981 */ /* 0x000ea8000c1e1b00 */
[----:B------:R-:W3:Y:S01]  /*0260*/  LDG.E.64 R10, desc[UR4][R8.64+-0x18] ;  /* 0xffffe804080a7981 */ /* 0x000ee2000c1e1b00 */
[----:B0-----:R-:W-:-:S05]  /*0270*/  IMAD.WIDE R22, R27, 0x8, R22 ;  /* 0x000000081b167825 */ /* 0x001fca00078e0216 */
[----:B------:R-:W2:Y:S01]  /*0280*/  LDG.E.64 R12, desc[UR4][R22.64] ;  /* 0x00000004160c7981 */ /* 0x000ea2000c1e1b00 */
[----:B------:R-:W-:-:S05]  /*0290*/  IMAD.WIDE R28, R0, 0x8, R22 ;  /* 0x00000008001c7825 */ /* 0x000fca00078e0216 */
[----:B------:R-:W3:Y:S01]  /*02a0*/  LDG.E.64 R16, desc[UR4][R28.64] ;  /* 0x000000041c107981 */ /* 0x000ee2000c1e1b00 */
[C---:B------:R-:W-:Y:S01]  /*02b0*/  IMAD.WIDE R24, R0.reuse, 0x8, R28 ;  /* 0x0000000800187825 */ /* 0x040fe200078e021c */
[----:B--2---:R-:W-:Y:S02]  /*02c0*/  DFMA R18, R14, R12, R18 ;  /* 0x0000000c0e12722b */ /* 0x004fe40000000012 */
[----:B------:R-:W2:Y:S04]  /*02d0*/  LDG.E.64 R14, desc[UR4][R8.64+-0x10] ;  /* 0xfffff004080e7981 */ /* 0x000ea8000c1e1b00 */
[----:B------:R-:W2:Y:S01]  /*02e0*/  LDG.E.64 R12, desc[UR4][R24.64] ;  /* 0x00000004180c7981 */ /* 0x000ea2000c1e1b00 */
[----:B------:R-:W-:Y:S01]  /*02f0*/  IMAD.WIDE R20, R0, 0x8, R24 ;  /* 0x0000000800147825 */ /* 0x000fe200078e0218 */
[----:B---3--:R-:W-:-:S02]  /*0300*/  DFMA R16, R10, R16, R18 ;  /* 0x000000100a10722b */ /* 0x008fc40000000012 */
[----:B------:R-:W3:Y:S04]  /*0310*/  LDG.E.64 R10, desc[UR4][R8.64+-0x8] ;  /* 0xfffff804080a7981 */ /* 0x000ee8000c1e1b00 */
        /* <DEDUP_REMOVED lines=9> */
[----:B------:R-:W-:-:S03]  /*03b0*/  IMAD.WIDE R24, R0, 0x8, R28 ;  /* 0x0000000800187825 */ /* 0x000fc600078e021c */
[----:B------:R-:W4:Y:S01]  /*03c0*/  LDG.E.64 R22, desc[UR4][R8.64+0x18] ;  /* 0x0000180408167981 */ /* 0x000f22000c1e1b00 */
[----:B------:R-:W-:-:S06]  /*03d0*/  IMAD.WIDE R20, R0, 0x8, R24 ;  /* 0x0000000800147825 */ /* 0x000fcc00078e0218 */
[----:B------:R-:W4:Y:S01]  /*03e0*/  LDG.E.64 R20, desc[UR4][R20.64] ;  /* 0x0000000414147981 */ /* 0x000f22000c1e1b00 */
[----:B--2---:R-:W-:-:S03]  /*03f0*/  DFMA R14, R16, R14, R18 ;  /* 0x0000000e100e722b */ /* 0x004fc60000000012 */
[----:B------:R-:W2:Y:S04]  /*0400*/  LDG.E.64 R16, desc[UR4][R8.64+0x10] ;  /* 0x0000100408107981 */ /* 0x000ea8000c1e1b00 */
[----:B------:R-:W2:Y:S01]  /*0410*/  LDG.E.64 R18, desc[UR4][R24.64] ;  /* 0x0000000418127981 */ /* 0x000ea2000c1e1b00 */
[----:B------:R-:W-:Y:S01]  /*0420*/  IADD3 R26, PT, PT, R26, 0x8, RZ ;  /* 0x000000081a1a7810 */ /* 0x000fe20007ffe0ff */
[----:B---3--:R-:W-:-:S03]  /*0430*/  DFMA R10, R10, R12, R14 ;  /* 0x0000000c0a0a722b */ /* 0x008fc6000000000e */
[----:B------:R-:W-:Y:S02]  /*0440*/  ISETP.NE.AND P1, PT, R26, RZ, PT ;  /* 0x000000ff1a00720c */ /* 0x000fe40003f25270 */
[----:B------:R-:W-:-:S03]  /*0450*/  LEA R27, R0, R27, 0x3 ;  /* 0x0000001b001b7211 */ /* 0x000fc600078e18ff */
[----:B--2---:R-:W-:Y:S01]  /*0460*/  DFMA R18, R16, R18, R10 ;  /* 0x000000121012722b */ /* 0x004fe2000000000a */
[----:B------:R-:W-:-:S07]  /*0470*/  IADD3 R10, P2, PT, R8, 0x40, RZ ;  /* 0x00000040080a7810 */ /* 0x000fce0007f5e0ff */
[----:B----4-:R-:W-:Y:S01]  /*0480*/  DFMA R18, R22, R20, R18 ;  /* 0x000000141612722b */ /* 0x010fe20000000012 */
[----:B------:R-:W-:Y:S01]  /*0490*/  IMAD.X R11, RZ, RZ, R9, P2 ;  /* 0x000000ffff0b7224 */ /* 0x000fe200010e0609 */
[----:B------:R-:W-:Y:S09]  /*04a0*/  @P1 BRA `(.L_x_2) ;  /* 0xfffffffc005c1947 */ /* 0x000ff2000383ffff */
.L_x_1:
[----:B------:R-:W-:Y:S05]  /*04b0*/  @!P0 BRA `(.L_x_0) ;  /* 0x0000000000fc8947 */ /* 0x000fea0003800000 */
[----:B------:R-:W-:Y:S02]  /*04c0*/  ISETP.GE.U32.AND P1, PT, R4, 0x4, PT ;  /* 0x000000040400780c */ /* 0x000fe40003f26070 */
[----:B------:R-:W-:-:S04]  /*04d0*/  LOP3.LUT R26, R5, 0x3, RZ, 0xc0, !PT ;  /* 0x00000003051a7812 */ /* 0x000fc800078ec0ff */
[----:B------:R-:W-:-:S07]  /*04e0*/  ISETP.NE.AND P0, PT, R26, RZ, PT ;  /* 0x000000ff1a00720c */ /* 0x000fce0003f05270 */
[----:B------:R-:W-:Y:S06]  /*04f0*/  @!P1 BRA `(.L_x_3) ;  /* 0x00000000006c9947 */ /* 0x000fec0003800000 */
[----:B------:R-:W0:Y:S01]  /*0500*/  LDC.64 R24, c[0x0][0x380] ;  /* 0x0000e000ff187b82 */ /* 0x000e220000000a00 */
[----:B------:R-:W1:Y:S01]  /*0510*/  LDCU.64 UR6, c[0x0][0x380] ;  /* 0x00007000ff0677ac */ /* 0x000e620008000a00 */
[C---:B------:R-:W-:Y:S01]  /*0520*/  IMAD.IADD R9, R6.reuse, 0x1, R7 ;  /* 0x0000000106097824 */ /* 0x040fe200078e0207 */
[----:B------:R-:W-:Y:S01]  /*0530*/  IADD3 R4, P1, PT, R6, R7, RZ ;  /* 0x0000000706047210 */ /* 0x000fe20007f3e0ff */
[----:B------:R-:W-:-:S04]  /*0540*/  IMAD R13, R7, R0, R3 ;  /* 0x00000000070d7224 */ /* 0x000fc800078e0203 */
[----:B------:R-:W2:Y:S01]  /*0550*/  LDC.64 R10, c[0x0][0x388] ;  /* 0x0000e200ff0a7b82 */ /* 0x000ea20000000a00 */
[----:B0-----:R-:W-:-:S06]  /*0560*/  IMAD.WIDE.U32 R24, R9, 0x8, R24 ;  /* 0x0000000809187825 */ /* 0x001fcc00078e0018 */
[----:B------:R-:W3:Y:S01]  /*0570*/  LDG.E.64 R24, desc[UR4][R24.64] ;  /* 0x0000000418187981 */ /* 0x000ee2000c1e1b00 */
[----:B--2---:R-:W-:Y:S01]  /*0580*/  IMAD.WIDE R10, R13, 0x8, R10 ;  /* 0x000000080d0a7825 */ /* 0x004fe200078e020a */
[----:B------:R-:W-:Y:S02]  /*0590*/  IADD3.X R13, PT, PT, RZ, RZ, RZ, P1, !PT ;  /* 0x000000ffff0d7210 */ /* 0x000fe40000ffe4ff */
[----:B-1----:R-:W-:Y:S02]  /*05a0*/  LEA R28, P1, R4, UR6, 0x3 ;  /* 0x00000006041c7c11 */ /* 0x002fe4000f8218ff */
[----:B------:R-:W3:Y:S01]  /*05b0*/  LDG.E.64 R8, desc[UR4][R10.64] ;  /* 0x000000040a087981 */ /* 0x000ee2000c1e1b00 */
[----:B------:R-:W-:Y:S01]  /*05c0*/  IMAD.WIDE R14, R0, 0x8, R10 ;  /* 0x00000008000e7825 */ /* 0x000fe200078e020a */
[----:B------:R-:W-:-:S05]  /*05d0*/  LEA.HI.X R29, R4, UR7, R13, 0x3, P1 ;  /* 0x00000007041d7c11 */ /* 0x000fca00088f1c0d */
[----:B------:R-:W2:Y:S01]  /*05e0*/  LDG.E.64 R12, desc[UR4][R28.64+0x8] ;  /* 0x000008041c0c7981 */ /* 0x000ea2000c1e1b00 */
[----:B------:R-:W-:-:S03]  /*05f0*/  IMAD.WIDE R20, R0, 0x8, R14 ;  /* 0x0000000800147825 */ /* 0x000fc600078e020e */
[----:B------:R-:W2:Y:S04]  /*0600*/  LDG.E.64 R10, desc[UR4][R14.64] ;  /* 0x000000040e0a7981 */ /* 0x000ea8000c1e1b00 */
[----:B------:R-:W4:Y:S01]  /*0610*/  LDG.E.64 R16, desc[UR4][R20.64] ;  /* 0x0000000414107981 */ /* 0x000f22000c1e1b00 */
[----:B------:R-:W-:-:S03]  /*0620*/  IMAD.WIDE R22, R0, 0x8, R20 ;  /* 0x0000000800167825 */ /* 0x000fc600078e0214 */
[----:B------:R-:W4:Y:S04]  /*0630*/  LDG.E.64 R14, desc[UR4][R28.64+0x10] ;  /* 0x000010041c0e7981 */ /* 0x000f28000c1e1b00 */
[----:B------:R-:W5:Y:S04]  /*0640*/  LDG.E.64 R20, desc[UR4][R28.64+0x18] ;  /* 0x000018041c147981 */ /* 0x000f68000c1e1b00 */
[----:B------:R-:W5:Y:S01]  /*0650*/  LDG.E.64 R22, desc[UR4][R22.64] ;  /* 0x0000000416167981 */ /* 0x000f62000c1e1b00 */
[----:B------:R-:W-:Y:S01]  /*0660*/  VIADD R7, R7, 0x4 ;  /* 0x0000000407077836 */ /* 0x000fe20000000000 */
[----:B---3--:R-:W-:-:S08]  /*0670*/  DFMA R8, R24, R8, R18 ;  /* 0x000000081808722b */ /* 0x008fd00000000012 */
[----:B--2---:R-:W-:-:S08]  /*0680*/  DFMA R8, R12, R10, R8 ;  /* 0x0000000a0c08722b */ /* 0x004fd00000000008 */
[----:B----4-:R-:W-:-:S08]  /*0690*/  DFMA R8, R14, R16, R8 ;  /* 0x000000100e08722b */ /* 0x010fd00000000008 */
[----:B-----5:R-:W-:-:S11]  /*06a0*/  DFMA R18, R20, R22, R8 ;  /* 0x000000161412722b */ /* 0x020fd60000000008 */
.L_x_3:
[----:B------:R-:W-:Y:S05]  /*06b0*/  @!P0 BRA `(.L_x_0) ;  /* 0x00000000007c8947 */ /* 0x000fea0003800000 */
[----:B------:R-:W-:Y:S01]  /*06c0*/  ISETP.NE.AND P1, PT, R26, 0x1, PT ;  /* 0x000000011a00780c */ /* 0x000fe20003f25270 */
[----:B------:R-:W0:Y:S01]  /*06d0*/  LDC.64 R10, c[0x0][0x380] ;  /* 0x0000e000ff0a7b82 */ /* 0x000e220000000a00 */
[----:B------:R-:W-:-:S04]  /*06e0*/  LOP3.LUT R14, R5, 0x1, RZ, 0xc0, !PT ;  /* 0x00000001050e7812 */ /* 0x000fc800078ec0ff */
[----:B------:R-:W-:-:S03]  /*06f0*/  ISETP.NE.U32.AND P0, PT, R14, 0x1, PT ;  /* 0x000000010e00780c */ /* 0x000fc60003f05070 */
[----:B------:R-:W1:Y:S04]  /*0700*/  LDC.64 R20, c[0x0][0x388] ;  /* 0x0000e200ff147b82 */ /* 0x000e680000000a00 */
[CC--:B------:R-:W-:Y:S01]  /*0710*/  @P1 IADD3 R15, PT, PT, R6.reuse, R7.reuse, RZ ;  /* 0x00000007060f1210 */ /* 0x0c0fe20007ffe0ff */
[C---:B------:R-:W-:Y:S01]  /*0720*/  @P1 IMAD R17, R7.reuse, R0, R3 ;  /* 0x0000000007111224 */ /* 0x040fe200078e0203 */
[----:B------:R-:W-:Y:S01]  /*0730*/  @P1 IADD3 R16, P2, PT, R6, R7, RZ ;  /* 0x0000000706101210 */ /* 0x000fe20007f5e0ff */
[----:B------:R-:W-:Y:S01]  /*0740*/  @P1 VIADD R7, R7, 0x2 ;  /* 0x0000000207071836 */ /* 0x000fe20000000000 */
[----:B------:R-:W2:Y:S08]  /*0750*/  @P1 LDC.64 R8, c[0x0][0x380] ;  /* 0x0000e000ff081b82 */ /* 0x000eb00000000a00 */
[----:B------:R-:W3:Y:S01]  /*0760*/  LDC.64 R12, c[0x0][0x380] ;  /* 0x0000e000ff0c7b82 */ /* 0x000ee20000000a00 */
[----:B0-----:R-:W-:-:S06]  /*0770*/  @P1 IMAD.WIDE.U32 R14, R15, 0x8, R10 ;  /* 0x000000080f0e1825 */ /* 0x001fcc00078e000a */
[----:B------:R-:W4:Y:S01]  /*0780*/  @P1 LDG.E.64 R14, desc[UR4][R14.64] ;  /* 0x000000040e0e1981 */ /* 0x000f22000c1e1b00 */
[----:B------:R-:W0:Y:S01]  /*0790*/  LDC.64 R4, c[0x0][0x388] ;  /* 0x0000e200ff047b82 */ /* 0x000e220000000a00 */
[----:B-1----:R-:W-:Y:S01]  /*07a0*/  @P1 IMAD.WIDE R20, R17, 0x8, R20 ;  /* 0x0000000811141825 */ /* 0x002fe200078e0214 */
[----:B------:R-:W-:-:S04]  /*07b0*/  @P1 IADD3.X R17, PT, PT, RZ, RZ, RZ, P2, !PT ;  /* 0x000000ffff111210 */ /* 0x000fc800017fe4ff */
[----:B------:R-:W4:Y:S01]  /*07c0*/  @P1 LDG.E.64 R10, desc[UR4][R20.64] ;  /* 0x00000004140a1981 */ /* 0x000f22000c1e1b00 */
[----:B--2---:R-:W-:Y:S01]  /*07d0*/  @P1 LEA R8, P2, R16, R8, 0x3 ;  /* 0x0000000810081211 */ /* 0x004fe200078418ff */
[----:B------:R-:W-:-:S03]  /*07e0*/  @P1 IMAD.WIDE R22, R0, 0x8, R20 ;  /* 0x0000000800161825 */ /* 0x000fc600078e0214 */
[----:B------:R-:W-:Y:S01]  /*07f0*/  @P1 LEA.HI.X R9, R16, R9, R17, 0x3, P2 ;  /* 0x0000000910091211 */ /* 0x000fe200010f1c11 */
[----:B------:R-:W-:Y:S01]  /*0800*/  @!P0 IMAD R25, R7, R0, R3 ;  /* 0x0000000007198224 */ /* 0x000fe200078e0203 */
[----:B------:R-:W-:Y:S02]  /*0810*/  @!P0 IADD3 R17, PT, PT, R6, R7, RZ ;  /* 0x0000000706118210 */ /* 0x000fe40007ffe0ff */
[----:B------:R-:W2:Y:S04]  /*0820*/  @P1 LDG.E.64 R6, desc[UR4][R22.64] ;  /* 0x0000000416061981 */ /* 0x000ea8000c1e1b00 */
[----:B------:R-:W2:Y:S01]  /*0830*/  @P1 LDG.E.64 R8, desc[UR4][R8.64+0x8] ;  /* 0x0000080408081981 */ /* 0x000ea2000c1e1b00 */
[----:B---3--:R-:W-:-:S04]  /*0840*/  @!P0 IMAD.WIDE.U32 R12, R17, 0x8, R12 ;  /* 0x00000008110c8825 */ /* 0x008fc800078e000c */
[----:B0-----:R-:W-:Y:S02]  /*0850*/  @!P0 IMAD.WIDE R4, R25, 0x8, R4 ;  /* 0x0000000819048825 */ /* 0x001fe400078e0204 */
[----:B------:R-:W3:Y:S04]  /*0860*/  @!P0 LDG.E.64 R12, desc[UR4][R12.64] ;  /* 0x000000040c0c8981 */ /* 0x000ee8000c1e1b00 */
[----:B------:R-:W3:Y:S01]  /*0870*/  @!P0 LDG.E.64 R4, desc[UR4][R4.64] ;  /* 0x0000000404048981 */ /* 0x000ee2000c1e1b00 */
[----:B----4-:R-:W-:-:S08]  /*0880*/  @P1 DFMA R10, R14, R10, R18 ;  /* 0x0000000a0e0a122b */ /* 0x010fd00000000012 */
[----:B--2---:R-:W-:-:S08]  /*0890*/  @P1 DFMA R18, R8, R6, R10 ;  /* 0x000000060812122b */ /* 0x004fd0000000000a */
[----:B---3--:R-:W-:-:S11]  /*08a0*/  @!P0 DFMA R18, R12, R4, R18 ;  /* 0x000000040c12822b */ /* 0x008fd60000000012 */
.L_x_0:
[----:B------:R-:W0:Y:S01]  /*08b0*/  LDC.64 R4, c[0x0][0x390] ;  /* 0x0000e400ff047b82 */ /* 0x000e220000000a00 */
[----:B------:R-:W-:-:S04]  /*08c0*/  IMAD R3, R2, R0, R3 ;  /* 0x0000000002037224 */ /* 0x000fc800078e0203 */
[----:B0-----:R-:W-:-:S05]  /*08d0*/  IMAD.WIDE R2, R3, 0x8, R4 ;  /* 0x0000000803027825 */ /* 0x001fca00078e0204 */
[----:B------:R-:W-:Y:S01]  /*08e0*/  STG.E.64 desc[UR4][R2.64], R18 ;  /* 0x0000001202007986 */ /* 0x000fe2000c101b04 */
[----:B------:R-:W-:Y:S05]  /*08f0*/  EXIT ;  /* 0x000000000000794d */ /* 0x000fea0003800000 */
.L_x_4:
[----:B------:R-:W-:-:S00]  /*0900*/  BRA `(.L_x_4) ;  /* 0xfffffffc00fc7947 */ /* 0x000fc0000383ffff */
[----:B------:R-:W-:-:S00]  /*0910*/  NOP ;  /* 0x0000000000007918 */ /* 0x000fc00000000000 */
        /* <DEDUP_REMOVED lines=14> */
.L_x_5:


//--------------------- .nv.shared.reserved.0     --------------------------
	.section	.nv.shared.reserved.0,"aw",@nobits
	.weak		__nv_reservedSMEM_offset_0_alias
	.size		__nv_reservedSMEM_offset_0_alias, 0, 64
	.other		__nv_reservedSMEM_offset_0_alias,@"STO_CUDA_RESERVED_SHARED STV_DEFAULT"
__nv_reservedSMEM_offset_0_alias:
	.zero		0
	.zero		64


//--------------------- .nv.constant0._Z21matrix_multiplicationPdS_S_iii --------------------------
	.section	.nv.constant0._Z21matrix_multiplicationPdS_S_iii,"a",@progbits
	.sectionflags	@""
	.align	4
.nv.constant0._Z21matrix_multiplicationPdS_S_iii:
	.zero		932


//--------------------- SYMBOLS --------------------------

	.type		.nv.reservedSmem.offset0,@object
	.size		.nv.reservedSmem.offset0,0x4
